//
// Generated by NVIDIA NVVM Compiler
//
// Compiler Build ID: CL-36424714
// Cuda compilation tools, release 13.0, V13.0.88
// Based on NVVM 20.0.0
//

.version 9.0
.target sm_100
.address_size 64

	// .globl	_Z3addPiS_S_

.visible .entry _Z3addPiS_S_(
	.param .u64 .ptr .align 1 _Z3addPiS_S__param_0,
	.param .u64 .ptr .align 1 _Z3addPiS_S__param_1,
	.param .u64 .ptr .align 1 _Z3addPiS_S__param_2
)
{
	.reg .pred 	%p<2>;
	.reg .b32 	%r<8>;
	.reg .b64 	%rd<11>;

	ld.param.u64 	%rd1, [_Z3addPiS_S__param_0];
	ld.param.u64 	%rd2, [_Z3addPiS_S__param_1];
	ld.param.u64 	%rd3, [_Z3addPiS_S__param_2];
	mov.u32 	%r2, %ctaid.x;
	mov.u32 	%r3, %ntid.x;
	mov.u32 	%r4, %tid.x;
	mad.lo.s32 	%r1, %r2, %r3, %r4;
	setp.gt.s32 	%p1, %r1, 8191;
	@%p1 bra 	$L__BB0_2;
	cvta.to.global.u64 	%rd4, %rd1;
	cvta.to.global.u64 	%rd5, %rd2;
	cvta.to.global.u64 	%rd6, %rd3;
	mul.wide.s32 	%rd7, %r1, 4;
	add.s64 	%rd8, %rd4, %rd7;
	ld.global.u32 	%r5, [%rd8];
	add.s64 	%rd9, %rd5, %rd7;
	ld.global.u32 	%r6, [%rd9];
	add.s32 	%r7, %r6, %r5;
	add.s64 	%rd10, %rd6, %rd7;
	st.global.u32 	[%rd10], %r7;
$L__BB0_2:
	ret;

}


// ===== COMPILED SASS (sm_100) =====

	.target	sm_100

	.elftype	@"ET_EXEC"


//--------------------- .note.nv.tkinfo           --------------------------
	.section	.note.nv.tkinfo,"",@"SHT_NOTE"
	.sectionflags	@"SHF_NOTE_NV_TKINFO"
	.tkinfo
        /*0018*/ 	.word	0x00000002
        /*0030*/ 	.string	""
        /*0030*/ 	.string	"ptxas"
        /*0030*/ 	.string	"Cuda compilation tools, release 13.0, V13.0.88"
        /*0030*/ 	.string	"Build cuda_13.0.r13.0/compiler.36424714_0"
        /*0030*/ 	.string	"-arch sm_100 -m 64 "



//--------------------- .note.nv.cuinfo           --------------------------
	.section	.note.nv.cuinfo,"",@"SHT_NOTE"
	.sectionflags	@"SHF_NOTE_NV_CUINFO"
        /*0018*/ 	.short	0x0002
        /*001a*/ 	.short	0x0064
        /*001c*/ 	.short	0x0082
	.zero		2


//--------------------- .nv.info                  --------------------------
	.section	.nv.info,"",@"SHT_CUDA_INFO"
	.align	4


	//----- nvinfo : EIATTR_REGCOUNT
	.align		4
        /*0000*/ 	.byte	0x04, 0x2f
        /*0002*/ 	.short	(.L_1 - .L_0)
	.align		4
.L_0:
        /*0004*/ 	.word	index@(_Z3addPiS_S_)
        /*0008*/ 	.word	0x0000000c


	//----- nvinfo : EIATTR_FRAME_SIZE
	.align		4
.L_1:
        /*000c*/ 	.byte	0x04, 0x11
        /*000e*/ 	.short	(.L_3 - .L_2)
	.align		4
.L_2:
        /*0010*/ 	.word	index@(_Z3addPiS_S_)
        /*0014*/ 	.word	0x00000000


	//----- nvinfo : EIATTR_MIN_STACK_SIZE
	.align		4
.L_3:
        /*0018*/ 	.byte	0x04, 0x12
        /*001a*/ 	.short	(.L_5 - .L_4)
	.align		4
.L_4:
        /*001c*/ 	.word	index@(_Z3addPiS_S_)
        /*0020*/ 	.word	0x00000000
.L_5:


//--------------------- .nv.compat                --------------------------
	.section	.nv.compat,"",@"SHT_CUDA_COMPAT_INFO"
	.align	4
        /*0000*/ 	.byte	0x02, 0x09, 0x00, 0x00, 0x02, 0x02, 0x01, 0x00, 0x02, 0x05, 0x05, 0x00, 0x03, 0x07, 0x01, 0x01
        /*0010*/ 	.byte	0x02, 0x03, 0x00, 0x00, 0x02, 0x06, 0x01, 0x00, 0x04, 0x0b, 0x08, 0x00, 0x09, 0x00, 0x00, 0x00
        /*0020*/ 	.byte	0x00, 0x00, 0x00, 0x00


//--------------------- .nv.info._Z3addPiS_S_     --------------------------
	.section	.nv.info._Z3addPiS_S_,"",@"SHT_CUDA_INFO"
	.sectionflags	@""
	.align	4


	//----- nvinfo : EIATTR_CUDA_API_VERSION
	.align		4
        /*0000*/ 	.byte	0x04, 0x37
        /*0002*/ 	.short	(.L_7 - .L_6)
.L_6:
        /*0004*/ 	.word	0x00000082


	//----- nvinfo : EIATTR_KPARAM_INFO
	.align		4
.L_7:
        /*0008*/ 	.byte	0x04, 0x17
        /*000a*/ 	.short	(.L_9 - .L_8)
.L_8:
        /*000c*/ 	.word	0x00000000
        /*0010*/ 	.short	0x0002
        /*0012*/ 	.short	0x0010
        /*0014*/ 	.byte	0x00, 0xf5, 0x21, 0x00


	//----- nvinfo : EIATTR_KPARAM_INFO
	.align		4
.L_9:
        /*0018*/ 	.byte	0x04, 0x17
        /*001a*/ 	.short	(.L_11 - .L_10)
.L_10:
        /*001c*/ 	.word	0x00000000
        /*0020*/ 	.short	0x0001
        /*0022*/ 	.short	0x0008
        /*0024*/ 	.byte	0x00, 0xf5, 0x21, 0x00


	//----- nvinfo : EIATTR_KPARAM_INFO
	.align		4
.L_11:
        /*0028*/ 	.byte	0x04, 0x17
        /*002a*/ 	.short	(.L_13 - .L_12)
.L_12:
        /*002c*/ 	.word	0x00000000
        /*0030*/ 	.short	0x0000
        /*0032*/ 	.short	0x0000
        /*0034*/ 	.byte	0x00, 0xf5, 0x21, 0x00


	//----- nvinfo : EIATTR_SPARSE_MMA_MASK
	.align		4
.L_13:
        /*0038*/ 	.byte	0x03, 0x50
        /*003a*/ 	.short	0x0000


	//----- nvinfo : EIATTR_MAXREG_COUNT
	.align		4
        /*003c*/ 	.byte	0x03, 0x1b
        /*003e*/ 	.short	0x00ff


	//----- nvinfo : EIATTR_MERCURY_ISA_VERSION
	.align		4
        /*0040*/ 	.byte	0x03, 0x5f
        /*0042*/ 	.short	0x0101


	//----- nvinfo : EIATTR_VRC_CTA_INIT_COUNT
	.align		4
        /*0044*/ 	.byte	0x02, 0x4a
	.zero		1
	.zero		1


	//----- nvinfo : EIATTR_EXIT_INSTR_OFFSETS
	.align		4
        /*0048*/ 	.byte	0x04, 0x1c
        /*004a*/ 	.short	(.L_15 - .L_14)


	//   ....[0]....
.L_14:
        /*004c*/ 	.word	0x00000060


	//   ....[1]....
        /*0050*/ 	.word	0x00000120


	//----- nvinfo : EIATTR_CBANK_PARAM_SIZE
	.align		4
.L_15:
        /*0054*/ 	.byte	0x03, 0x19
        /*0056*/ 	.short	0x0018


	//----- nvinfo : EIATTR_PARAM_CBANK
	.align		4
        /*0058*/ 	.byte	0x04, 0x0a
        /*005a*/ 	.short	(.L_17 - .L_16)
	.align		4
.L_16:
        /*005c*/ 	.word	index@(.nv.constant0._Z3addPiS_S_)
        /*0060*/ 	.short	0x0380
        /*0062*/ 	.short	0x0018


	//----- nvinfo : EIATTR_SW_WAR
	.align		4
.L_17:
        /*0064*/ 	.byte	0x04, 0x36
        /*0066*/ 	.short	(.L_19 - .L_18)
.L_18:
        /*0068*/ 	.word	0x00000008
.L_19:


//--------------------- .nv.callgraph             --------------------------
	.section	.nv.callgraph,"",@"SHT_CUDA_CALLGRAPH"
	.align	4
	.sectionentsize	8
	.align		4
        /*0000*/ 	.word	0x00000000
	.align		4
        /*0004*/ 	.word	0xffffffff
	.align		4
        /*0008*/ 	.word	0x00000000
	.align		4
        /*000c*/ 	.word	0xfffffffe
	.align		4
        /*0010*/ 	.word	0x00000000
	.align		4
        /*0014*/ 	.word	0xfffffffd
	.align		4
        /*0018*/ 	.word	0x00000000
	.align		4
        /*001c*/ 	.word	0xfffffffc


//--------------------- .text._Z3addPiS_S_        --------------------------
	.section	.text._Z3addPiS_S_,"ax",@progbits
	.align	128
        .global         _Z3addPiS_S_
        .type           _Z3addPiS_S_,@function
        .size           _Z3addPiS_S_,(.L_x_1 - _Z3addPiS_S_)
        .other          _Z3addPiS_S_,@"STO_CUDA_ENTRY STV_DEFAULT"
_Z3addPiS_S_:
.text._Z3addPiS_S_:
[----:B------:R-:W-:Y:S01]  /*0000*/  LDC R1, c[0x0][0x37c] ;  /* 0x0000df00ff017b82 */ /* 0x000fe20000000800 */
[----:B------:R-:W0:Y:S07]  /*0010*/  S2R R0, SR_TID.X ;  /* 0x0000000000007919 */ /* 0x000e2e0000002100 */
[----:B------:R-:W0:Y:S08]  /*0020*/  S2UR UR4, SR_CTAID.X ;  /* 0x00000000000479c3 */ /* 0x000e300000002500 */
[----:B------:R-:W0:Y:S02]  /*0030*/  LDC R9, c[0x0][0x360] ;  /* 0x0000d800ff097b82 */ /* 0x000e240000000800 */
[----:B0-----:R-:W-:-:S05]  /*0040*/  IMAD R9, R9, UR4, R0 ;  /* 0x0000000409097c24 */ /* 0x001fca000f8e0200 */
[----:B------:R-:W-:-:S13]  /*0050*/  ISETP.GT.AND P0, PT, R9, 0x1fff, PT ;  /* 0x00001fff0900780c */ /* 0x000fda0003f04270 */
[----:B------:R-:W-:Y:S05]  /*0060*/  @P0 EXIT ;  /* 0x000000000000094d */ /* 0x000fea0003800000 */
[----:B------:R-:W0:Y:S01]  /*0070*/  LDC.64 R2, c[0x0][0x380] ;  /* 0x0000e000ff027b82 */ /* 0x000e220000000a00 */
[----:B------:R-:W1:Y:S07]  /*0080*/  LDCU.64 UR4, c[0x0][0x358] ;  /* 0x00006b00ff0477ac */ /* 0x000e6e0008000a00 */
[----:B------:R-:W2:Y:S08]  /*0090*/  LDC.64 R4, c[0x0][0x388] ;  /* 0x0000e200ff047b82 */ /* 0x000eb00000000a00 */
[----:B------:R-:W3:Y:S01]  /*00a0*/  LDC.64 R6, c[0x0][0x390] ;  /* 0x0000e400ff067b82 */ /* 0x000ee20000000a00 */
[----:B0-----:R-:W-:-:S06]  /*00b0*/  IMAD.WIDE R2, R9, 0x4, R2 ;  /* 0x0000000409027825 */ /* 0x001fcc00078e0202 */
[----:B-1----:R-:W4:Y:S01]  /*00c0*/  LDG.E R2, desc[UR4][R2.64] ;  /* 0x0000000402027981 */ /* 0x002f22000c1e1900 */
[----:B--2---:R-:W-:-:S06]  /*00d0*/  IMAD.WIDE R4, R9, 0x4, R4 ;  /* 0x0000000409047825 */ /* 0x004fcc00078e0204 */
[----:B------:R-:W4:Y:S01]  /*00e0*/  LDG.E R5, desc[UR4][R4.64] ;  /* 0x0000000404057981 */ /* 0x000f22000c1e1900 */
[----:B---3--:R-:W-:Y:S01]  /*00f0*/  IMAD.WIDE R6, R9, 0x4, R6 ;  /* 0x0000000409067825 */ /* 0x008fe200078e0206 */
[----:B----4-:R-:W-:-:S05]  /*0100*/  IADD3 R9, PT, PT, R2, R5, RZ ;  /* 0x0000000502097210 */ /* 0x010fca0007ffe0ff */
[----:B------:R-:W-:Y:S01]  /*0110*/  STG.E desc[UR4][R6.64], R9 ;  /* 0x0000000906007986 */ /* 0x000fe2000c101904 */
[----:B------:R-:W-:Y:S05]  /*0120*/  EXIT ;  /* 0x000000000000794d */ /* 0x000fea0003800000 */
.L_x_0:
[----:B------:R-:W-:-:S00]  /*0130*/  BRA `(.L_x_0) ;  /* 0xfffffffc00fc7947 */ /* 0x000fc0000383ffff */
[----:B------:R-:W-:-:S00]  /*0140*/  NOP ;  /* 0x0000000000007918 */ /* 0x000fc00000000000 */
        /* <DEDUP_REMOVED lines=11> */
.L_x_1:


//--------------------- .nv.shared.reserved.0     --------------------------
	.section	.nv.shared.reserved.0,"aw",@nobits
	.weak		__nv_reservedSMEM_offset_0_alias
	.size		__nv_reservedSMEM_offset_0_alias, 0, 64
	.other		__nv_reservedSMEM_offset_0_alias,@"STO_CUDA_RESERVED_SHARED STV_DEFAULT"
__nv_reservedSMEM_offset_0_alias:
	.zero		0
	.zero		64


//--------------------- .nv.constant0._Z3addPiS_S_ --------------------------
	.section	.nv.constant0._Z3addPiS_S_,"a",@progbits
	.sectionflags	@""
	.align	4
.nv.constant0._Z3addPiS_S_:
	.zero		920


//--------------------- SYMBOLS --------------------------

	.type		.nv.reservedSmem.offset0,@object
	.size		.nv.reservedSmem.offset0,0x4
